//
// Generated by NVIDIA NVVM Compiler
//
// Compiler Build ID: CL-36424714
// Cuda compilation tools, release 13.0, V13.0.88
// Based on NVVM 20.0.0
//

.version 9.0
.target sm_100
.address_size 64

	// .globl	_Z20bfs_bottom_up_kernel8CSRGraphPjS0_j

.visible .entry _Z20bfs_bottom_up_kernel8CSRGraphPjS0_j(
	.param .align 8 .b8 _Z20bfs_bottom_up_kernel8CSRGraphPjS0_j_param_0[24],
	.param .u64 .ptr .align 1 _Z20bfs_bottom_up_kernel8CSRGraphPjS0_j_param_1,
	.param .u64 .ptr .align 1 _Z20bfs_bottom_up_kernel8CSRGraphPjS0_j_param_2,
	.param .u32 _Z20bfs_bottom_up_kernel8CSRGraphPjS0_j_param_3
)
{
	.reg .pred 	%p<6>;
	.reg .b32 	%r<17>;
	.reg .b64 	%rd<17>;

	ld.param.u64 	%rd2, [_Z20bfs_bottom_up_kernel8CSRGraphPjS0_j_param_0+8];
	ld.param.u64 	%rd3, [_Z20bfs_bottom_up_kernel8CSRGraphPjS0_j_param_0+16];
	ld.param.u32 	%r8, [_Z20bfs_bottom_up_kernel8CSRGraphPjS0_j_param_0];
	ld.param.u64 	%rd7, [_Z20bfs_bottom_up_kernel8CSRGraphPjS0_j_param_1];
	ld.param.u64 	%rd6, [_Z20bfs_bottom_up_kernel8CSRGraphPjS0_j_param_2];
	ld.param.u32 	%r7, [_Z20bfs_bottom_up_kernel8CSRGraphPjS0_j_param_3];
	cvta.to.global.u64 	%rd1, %rd7;
	mov.u32 	%r9, %ctaid.x;
	mov.u32 	%r10, %ntid.x;
	mov.u32 	%r11, %tid.x;
	mad.lo.s32 	%r1, %r9, %r10, %r11;
	setp.ge.u32 	%p1, %r1, %r8;
	@%p1 bra 	$L__BB0_7;
	mul.wide.u32 	%rd8, %r1, 4;
	add.s64 	%rd4, %rd1, %rd8;
	ld.global.u32 	%r12, [%rd4];
	setp.ne.s32 	%p2, %r12, -1;
	@%p2 bra 	$L__BB0_7;
	cvta.to.global.u64 	%rd9, %rd2;
	add.s64 	%rd11, %rd9, %rd8;
	ld.global.u32 	%r16, [%rd11];
	ld.global.u32 	%r3, [%rd11+4];
	setp.ge.u32 	%p3, %r16, %r3;
	@%p3 bra 	$L__BB0_7;
	add.s32 	%r4, %r7, -1;
	cvta.to.global.u64 	%rd5, %rd3;
	bra.uni 	$L__BB0_5;
$L__BB0_4:
	add.s32 	%r16, %r16, 1;
	setp.ge.u32 	%p5, %r16, %r3;
	@%p5 bra 	$L__BB0_7;
$L__BB0_5:
	mul.wide.u32 	%rd12, %r16, 4;
	add.s64 	%rd13, %rd5, %rd12;
	ld.global.u32 	%r13, [%rd13];
	mul.wide.u32 	%rd14, %r13, 4;
	add.s64 	%rd15, %rd1, %rd14;
	ld.global.u32 	%r14, [%rd15];
	setp.ne.s32 	%p4, %r14, %r4;
	@%p4 bra 	$L__BB0_4;
	st.global.u32 	[%rd4], %r7;
	cvta.to.global.u64 	%rd16, %rd6;
	atom.global.exch.b32 	%r15, [%rd16], 1;
$L__BB0_7:
	ret;

}


// ===== COMPILED SASS (sm_100) =====

	.target	sm_100

	.elftype	@"ET_EXEC"


//--------------------- .note.nv.tkinfo           --------------------------
	.section	.note.nv.tkinfo,"",@"SHT_NOTE"
	.sectionflags	@"SHF_NOTE_NV_TKINFO"
	.tkinfo
        /*0018*/ 	.word	0x00000002
        /*0030*/ 	.string	""
        /*0030*/ 	.string	"ptxas"
        /*0030*/ 	.string	"Cuda compilation tools, release 13.0, V13.0.88"
        /*0030*/ 	.string	"Build cuda_13.0.r13.0/compiler.36424714_0"
        /*0030*/ 	.string	"-arch sm_100 -m 64 "



//--------------------- .note.nv.cuinfo           --------------------------
	.section	.note.nv.cuinfo,"",@"SHT_NOTE"
	.sectionflags	@"SHF_NOTE_NV_CUINFO"
        /*0018*/ 	.short	0x0002
        /*001a*/ 	.short	0x0064
        /*001c*/ 	.short	0x0082
	.zero		2


//--------------------- .nv.info                  --------------------------
	.section	.nv.info,"",@"SHT_CUDA_INFO"
	.align	4


	//----- nvinfo : EIATTR_REGCOUNT
	.align		4
        /*0000*/ 	.byte	0x04, 0x2f
        /*0002*/ 	.short	(.L_1 - .L_0)
	.align		4
.L_0:
        /*0004*/ 	.word	index@(_Z20bfs_bottom_up_kernel8CSRGraphPjS0_j)
        /*0008*/ 	.word	0x00000010


	//----- nvinfo : EIATTR_FRAME_SIZE
	.align		4
.L_1:
        /*000c*/ 	.byte	0x04, 0x11
        /*000e*/ 	.short	(.L_3 - .L_2)
	.align		4
.L_2:
        /*0010*/ 	.word	index@(_Z20bfs_bottom_up_kernel8CSRGraphPjS0_j)
        /*0014*/ 	.word	0x00000000


	//----- nvinfo : EIATTR_MIN_STACK_SIZE
	.align		4
.L_3:
        /*0018*/ 	.byte	0x04, 0x12
        /*001a*/ 	.short	(.L_5 - .L_4)
	.align		4
.L_4:
        /*001c*/ 	.word	index@(_Z20bfs_bottom_up_kernel8CSRGraphPjS0_j)
        /*0020*/ 	.word	0x00000000
.L_5:


//--------------------- .nv.compat                --------------------------
	.section	.nv.compat,"",@"SHT_CUDA_COMPAT_INFO"
	.align	4
        /*0000*/ 	.byte	0x02, 0x09, 0x00, 0x00, 0x02, 0x02, 0x01, 0x00, 0x02, 0x05, 0x05, 0x00, 0x03, 0x07, 0x01, 0x01
        /*0010*/ 	.byte	0x02, 0x03, 0x00, 0x00, 0x02, 0x06, 0x01, 0x00, 0x04, 0x0b, 0x08, 0x00, 0x09, 0x00, 0x00, 0x00
        /*0020*/ 	.byte	0x00, 0x00, 0x00, 0x00


//--------------------- .nv.info._Z20bfs_bottom_up_kernel8CSRGraphPjS0_j --------------------------
	.section	.nv.info._Z20bfs_bottom_up_kernel8CSRGraphPjS0_j,"",@"SHT_CUDA_INFO"
	.sectionflags	@""
	.align	4


	//----- nvinfo : EIATTR_CUDA_API_VERSION
	.align		4
        /*0000*/ 	.byte	0x04, 0x37
        /*0002*/ 	.short	(.L_7 - .L_6)
.L_6:
        /*0004*/ 	.word	0x00000082


	//----- nvinfo : EIATTR_KPARAM_INFO
	.align		4
.L_7:
        /*0008*/ 	.byte	0x04, 0x17
        /*000a*/ 	.short	(.L_9 - .L_8)
.L_8:
        /*000c*/ 	.word	0x00000000
        /*0010*/ 	.short	0x0003
        /*0012*/ 	.short	0x0028
        /*0014*/ 	.byte	0x00, 0xf0, 0x11, 0x00


	//----- nvinfo : EIATTR_KPARAM_INFO
	.align		4
.L_9:
        /*0018*/ 	.byte	0x04, 0x17
        /*001a*/ 	.short	(.L_11 - .L_10)
.L_10:
        /*001c*/ 	.word	0x00000000
        /*0020*/ 	.short	0x0002
        /*0022*/ 	.short	0x0020
        /*0024*/ 	.byte	0x00, 0xf5, 0x21, 0x00


	//----- nvinfo : EIATTR_KPARAM_INFO
	.align		4
.L_11:
        /*0028*/ 	.byte	0x04, 0x17
        /*002a*/ 	.short	(.L_13 - .L_12)
.L_12:
        /*002c*/ 	.word	0x00000000
        /*0030*/ 	.short	0x0001
        /*0032*/ 	.short	0x0018
        /*0034*/ 	.byte	0x00, 0xf5, 0x21, 0x00


	//----- nvinfo : EIATTR_KPARAM_INFO
	.align		4
.L_13:
        /*0038*/ 	.byte	0x04, 0x17
        /*003a*/ 	.short	(.L_15 - .L_14)
.L_14:
        /*003c*/ 	.word	0x00000000
        /*0040*/ 	.short	0x0000
        /*0042*/ 	.short	0x0000
        /*0044*/ 	.byte	0x00, 0xf0, 0x61, 0x00


	//----- nvinfo : EIATTR_SPARSE_MMA_MASK
	.align		4
.L_15:
        /*0048*/ 	.byte	0x03, 0x50
        /*004a*/ 	.short	0x0000


	//----- nvinfo : EIATTR_MAXREG_COUNT
	.align		4
        /*004c*/ 	.byte	0x03, 0x1b
        /*004e*/ 	.short	0x00ff


	//----- nvinfo : EIATTR_MERCURY_ISA_VERSION
	.align		4
        /*0050*/ 	.byte	0x03, 0x5f
        /*0052*/ 	.short	0x0101


	//----- nvinfo : EIATTR_VRC_CTA_INIT_COUNT
	.align		4
        /*0054*/ 	.byte	0x02, 0x4a
	.zero		1
	.zero		1


	//----- nvinfo : EIATTR_EXIT_INSTR_OFFSETS
	.align		4
        /*0058*/ 	.byte	0x04, 0x1c
        /*005a*/ 	.short	(.L_17 - .L_16)


	//   ....[0]....
.L_16:
        /*005c*/ 	.word	0x00000070


	//   ....[1]....
        /*0060*/ 	.word	0x000000d0


	//   ....[2]....
        /*0064*/ 	.word	0x00000130


	//   ....[3]....
        /*0068*/ 	.word	0x00000220


	//   ....[4]....
        /*006c*/ 	.word	0x000002f0


	//----- nvinfo : EIATTR_CRS_STACK_SIZE
	.align		4
.L_17:
        /*0070*/ 	.byte	0x04, 0x1e
        /*0072*/ 	.short	(.L_19 - .L_18)
.L_18:
        /*0074*/ 	.word	0x00000000


	//----- nvinfo : EIATTR_CBANK_PARAM_SIZE
	.align		4
.L_19:
        /*0078*/ 	.byte	0x03, 0x19
        /*007a*/ 	.short	0x002c


	//----- nvinfo : EIATTR_PARAM_CBANK
	.align		4
        /*007c*/ 	.byte	0x04, 0x0a
        /*007e*/ 	.short	(.L_21 - .L_20)
	.align		4
.L_20:
        /*0080*/ 	.word	index@(.nv.constant0._Z20bfs_bottom_up_kernel8CSRGraphPjS0_j)
        /*0084*/ 	.short	0x0380
        /*0086*/ 	.short	0x002c


	//----- nvinfo : EIATTR_SW_WAR
	.align		4
.L_21:
        /*0088*/ 	.byte	0x04, 0x36
        /*008a*/ 	.short	(.L_23 - .L_22)
.L_22:
        /*008c*/ 	.word	0x00000008
.L_23:


//--------------------- .nv.callgraph             --------------------------
	.section	.nv.callgraph,"",@"SHT_CUDA_CALLGRAPH"
	.align	4
	.sectionentsize	8
	.align		4
        /*0000*/ 	.word	0x00000000
	.align		4
        /*0004*/ 	.word	0xffffffff
	.align		4
        /*0008*/ 	.word	0x00000000
	.align		4
        /*000c*/ 	.word	0xfffffffe
	.align		4
        /*0010*/ 	.word	0x00000000
	.align		4
        /*0014*/ 	.word	0xfffffffd
	.align		4
        /*0018*/ 	.word	0x00000000
	.align		4
        /*001c*/ 	.word	0xfffffffc


//--------------------- .text._Z20bfs_bottom_up_kernel8CSRGraphPjS0_j --------------------------
	.section	.text._Z20bfs_bottom_up_kernel8CSRGraphPjS0_j,"ax",@progbits
	.align	128
        .global         _Z20bfs_bottom_up_kernel8CSRGraphPjS0_j
        .type           _Z20bfs_bottom_up_kernel8CSRGraphPjS0_j,@function
        .size           _Z20bfs_bottom_up_kernel8CSRGraphPjS0_j,(.L_x_4 - _Z20bfs_bottom_up_kernel8CSRGraphPjS0_j)
        .other          _Z20bfs_bottom_up_kernel8CSRGraphPjS0_j,@"STO_CUDA_ENTRY STV_DEFAULT"
_Z20bfs_bottom_up_kernel8CSRGraphPjS0_j:
.text._Z20bfs_bottom_up_kernel8CSRGraphPjS0_j:
[----:B------:R-:W-:Y:S01]  /*0000*/  LDC R1, c[0x0][0x37c] ;  /* 0x0000df00ff017b82 */ /* 0x000fe20000000800 */
[----:B------:R-:W0:Y:S07]  /*0010*/  S2R R0, SR_TID.X ;  /* 0x0000000000007919 */ /* 0x000e2e0000002100 */
[----:B------:R-:W0:Y:S01]  /*0020*/  S2UR UR4, SR_CTAID.X ;  /* 0x00000000000479c3 */ /* 0x000e220000002500 */
[----:B------:R-:W1:Y:S07]  /*0030*/  LDCU UR5, c[0x0][0x380] ;  /* 0x00007000ff0577ac */ /* 0x000e6e0008000800 */
[----:B------:R-:W0:Y:S02]  /*0040*/  LDC R9, c[0x0][0x360] ;  /* 0x0000d800ff097b82 */ /* 0x000e240000000800 */
[----:B0-----:R-:W-:-:S05]  /*0050*/  IMAD R9, R9, UR4, R0 ;  /* 0x0000000409097c24 */ /* 0x001fca000f8e0200 */
[----:B-1----:R-:W-:-:S13]  /*0060*/  ISETP.GE.U32.AND P0, PT, R9, UR5, PT ;  /* 0x0000000509007c0c */ /* 0x002fda000bf06070 */
[----:B------:R-:W-:Y:S05]  /*0070*/  @P0 EXIT ;  /* 0x000000000000094d */ /* 0x000fea0003800000 */
[----:B------:R-:W0:Y:S01]  /*0080*/  LDC.64 R6, c[0x0][0x398] ;  /* 0x0000e600ff067b82 */ /* 0x000e220000000a00 */
[----:B------:R-:W1:Y:S01]  /*0090*/  LDCU.64 UR6, c[0x0][0x358] ;  /* 0x00006b00ff0677ac */ /* 0x000e620008000a00 */
[----:B0-----:R-:W-:-:S05]  /*00a0*/  IMAD.WIDE.U32 R2, R9, 0x4, R6 ;  /* 0x0000000409027825 */ /* 0x001fca00078e0006 */
[----:B-1----:R-:W2:Y:S02]  /*00b0*/  LDG.E R0, desc[UR6][R2.64] ;  /* 0x0000000602007981 */ /* 0x002ea4000c1e1900 */
[----:B--2---:R-:W-:-:S13]  /*00c0*/  ISETP.NE.AND P0, PT, R0, -0x1, PT ;  /* 0xffffffff0000780c */ /* 0x004fda0003f05270 */
[----:B------:R-:W-:Y:S05]  /*00d0*/  @P0 EXIT ;  /* 0x000000000000094d */ /* 0x000fea0003800000 */
[----:B------:R-:W0:Y:S02]  /*00e0*/  LDC.64 R4, c[0x0][0x388] ;  /* 0x0000e200ff047b82 */ /* 0x000e240000000a00 */
[----:B0-----:R-:W-:-:S05]  /*00f0*/  IMAD.WIDE.U32 R4, R9, 0x4, R4 ;  /* 0x0000000409047825 */ /* 0x001fca00078e0004 */
[----:B------:R-:W2:Y:S04]  /*0100*/  LDG.E R0, desc[UR6][R4.64] ;  /* 0x0000000604007981 */ /* 0x000ea8000c1e1900 */
[----:B------:R-:W2:Y:S02]  /*0110*/  LDG.E R13, desc[UR6][R4.64+0x4] ;  /* 0x00000406040d7981 */ /* 0x000ea4000c1e1900 */
[----:B--2---:R-:W-:-:S13]  /*0120*/  ISETP.GE.U32.AND P0, PT, R0, R13, PT ;  /* 0x0000000d0000720c */ /* 0x004fda0003f06070 */
[----:B------:R-:W-:Y:S05]  /*0130*/  @P0 EXIT ;  /* 0x000000000000094d */ /* 0x000fea0003800000 */
[----:B------:R-:W0:Y:S01]  /*0140*/  LDC.64 R4, c[0x0][0x390] ;  /* 0x0000e400ff047b82 */ /* 0x000e220000000a00 */
[----:B------:R-:W1:Y:S07]  /*0150*/  LDCU UR4, c[0x0][0x3a8] ;  /* 0x00007500ff0477ac */ /* 0x000e6e0008000800 */
[----:B------:R-:W2:Y:S08]  /*0160*/  LDC.64 R8, c[0x0][0x390] ;  /* 0x0000e400ff087b82 */ /* 0x000eb00000000a00 */
[----:B------:R-:W3:Y:S01]  /*0170*/  LDC.64 R10, c[0x0][0x398] ;  /* 0x0000e600ff0a7b82 */ /* 0x000ee20000000a00 */
[----:B0-----:R-:W-:-:S06]  /*0180*/  IMAD.WIDE.U32 R4, R0, 0x4, R4 ;  /* 0x0000000400047825 */ /* 0x001fcc00078e0004 */
[----:B------:R-:W4:Y:S02]  /*0190*/  LDG.E R5, desc[UR6][R4.64] ;  /* 0x0000000604057981 */ /* 0x000f24000c1e1900 */
[----:B----4-:R-:W-:-:S06]  /*01a0*/  IMAD.WIDE.U32 R6, R5, 0x4, R6 ;  /* 0x0000000405067825 */ /* 0x010fcc00078e0006 */
[----:B------:R-:W4:Y:S01]  /*01b0*/  LDG.E R6, desc[UR6][R6.64] ;  /* 0x0000000606067981 */ /* 0x000f22000c1e1900 */
[----:B-1----:R-:W-:Y:S01]  /*01c0*/  UIADD3 UR4, UPT, UPT, UR4, -0x1, URZ ;  /* 0xffffffff04047890 */ /* 0x002fe2000fffe0ff */
[----:B------:R-:W-:Y:S05]  /*01d0*/  BSSY.RECONVERGENT B0, `(.L_x_0) ;  /* 0x000000c000007945 */ /* 0x000fea0003800200 */
[----:B----4-:R-:W-:-:S13]  /*01e0*/  ISETP.NE.AND P0, PT, R6, UR4, PT ;  /* 0x0000000406007c0c */ /* 0x010fda000bf05270 */
[----:B--23--:R-:W-:Y:S05]  /*01f0*/  @!P0 BRA `(.L_x_1) ;  /* 0x0000000000248947 */ /* 0x00cfea0003800000 */
.L_x_2:
[----:B------:R-:W-:-:S04]  /*0200*/  IADD3 R0, PT, PT, R0, 0x1, RZ ;  /* 0x0000000100007810 */ /* 0x000fc80007ffe0ff */
[----:B------:R-:W-:-:S13]  /*0210*/  ISETP.GE.U32.AND P0, PT, R0, R13, PT ;  /* 0x0000000d0000720c */ /* 0x000fda0003f06070 */
[----:B------:R-:W-:Y:S05]  /*0220*/  @P0 EXIT ;  /* 0x000000000000094d */ /* 0x000fea0003800000 */
[----:B------:R-:W-:-:S05]  /*0230*/  IMAD.WIDE.U32 R6, R0, 0x4, R8 ;  /* 0x0000000400067825 */ /* 0x000fca00078e0008 */
[----:B------:R-:W2:Y:S02]  /*0240*/  LDG.E R5, desc[UR6][R6.64] ;  /* 0x0000000606057981 */ /* 0x000ea4000c1e1900 */
[----:B--2---:R-:W-:-:S06]  /*0250*/  IMAD.WIDE.U32 R4, R5, 0x4, R10 ;  /* 0x0000000405047825 */ /* 0x004fcc00078e000a */
[----:B------:R-:W2:Y:S02]  /*0260*/  LDG.E R4, desc[UR6][R4.64] ;  /* 0x0000000604047981 */ /* 0x000ea4000c1e1900 */
[----:B--2---:R-:W-:-:S13]  /*0270*/  ISETP.NE.AND P0, PT, R4, UR4, PT ;  /* 0x0000000404007c0c */ /* 0x004fda000bf05270 */
[----:B------:R-:W-:Y:S05]  /*0280*/  @P0 BRA `(.L_x_2) ;  /* 0xfffffffc00dc0947 */ /* 0x000fea000383ffff */
.L_x_1:
[----:B------:R-:W-:Y:S05]  /*0290*/  BSYNC.RECONVERGENT B0 ;  /* 0x0000000000007941 */ /* 0x000fea0003800200 */
.L_x_0:
[----:B------:R-:W0:Y:S01]  /*02a0*/  LDC R9, c[0x0][0x3a8] ;  /* 0x0000ea00ff097b82 */ /* 0x000e220000000800 */
[----:B------:R-:W-:-:S07]  /*02b0*/  HFMA2 R7, -RZ, RZ, 0, 5.9604644775390625e-08 ;  /* 0x00000001ff077431 */ /* 0x000fce00000001ff */
[----:B------:R-:W1:Y:S01]  /*02c0*/  LDC.64 R4, c[0x0][0x3a0] ;  /* 0x0000e800ff047b82 */ /* 0x000e620000000a00 */
[----:B0-----:R-:W-:Y:S04]  /*02d0*/  STG.E desc[UR6][R2.64], R9 ;  /* 0x0000000902007986 */ /* 0x001fe8000c101906 */
[----:B-1----:R-:W-:Y:S01]  /*02e0*/  ATOMG.E.EXCH.STRONG.GPU PT, RZ, desc[UR6][R4.64], R7 ;  /* 0x8000000704ff79a8 */ /* 0x002fe2000c1ef106 */
[----:B------:R-:W-:Y:S05]  /*02f0*/  EXIT ;  /* 0x000000000000794d */ /* 0x000fea0003800000 */
.L_x_3:
[----:B------:R-:W-:-:S00]  /*0300*/  BRA `(.L_x_3) ;  /* 0xfffffffc00fc7947 */ /* 0x000fc0000383ffff */
[----:B------:R-:W-:-:S00]  /*0310*/  NOP ;  /* 0x0000000000007918 */ /* 0x000fc00000000000 */
        /* <DEDUP_REMOVED lines=14> */
.L_x_4:


//--------------------- .nv.shared.reserved.0     --------------------------
	.section	.nv.shared.reserved.0,"aw",@nobits
	.weak		__nv_reservedSMEM_offset_0_alias
	.size		__nv_reservedSMEM_offset_0_alias, 0, 64
	.other		__nv_reservedSMEM_offset_0_alias,@"STO_CUDA_RESERVED_SHARED STV_DEFAULT"
__nv_reservedSMEM_offset_0_alias:
	.zero		0
	.zero		64


//--------------------- .nv.constant0._Z20bfs_bottom_up_kernel8CSRGraphPjS0_j --------------------------
	.section	.nv.constant0._Z20bfs_bottom_up_kernel8CSRGraphPjS0_j,"a",@progbits
	.sectionflags	@""
	.align	4
.nv.constant0._Z20bfs_bottom_up_kernel8CSRGraphPjS0_j:
	.zero		940


//--------------------- SYMBOLS --------------------------

	.type		.nv.reservedSmem.offset0,@object
	.size		.nv.reservedSmem.offset0,0x4
